	.headerflags	@"EF_CUDA_TEXMODE_UNIFIED EF_CUDA_64BIT_ADDRESS EF_CUDA_ACCELERATORS EF_CUDA_SM90 EF_CUDA_VIRTUAL_SM(EF_CUDA_SM90)"
	.elftype	@"ET_EXEC"


//--------------------- .nv.info                  --------------------------
	.section	.nv.info,"",@"SHT_CUDA_INFO"
	.align	4


	//----- nvinfo : EIATTR_REGCOUNT
	.align		4
        /*0000*/ 	.byte	0x04, 0x2f
        /*0002*/ 	.short	(.L_3 - .L_2)
	.align		4
.L_2:
        /*0004*/ 	.word	index@(triton_poi_fused__native_batch_norm_legit_no_training_52)
        /*0008*/ 	.word	0x00000012


	//----- nvinfo : EIATTR_MIN_STACK_SIZE
	.align		4
.L_3:
        /*000c*/ 	.byte	0x04, 0x12
        /*000e*/ 	.short	(.L_5 - .L_4)
	.align		4
.L_4:
        /*0010*/ 	.word	index@(triton_poi_fused__native_batch_norm_legit_no_training_52)
        /*0014*/ 	.word	0x00000000


	//----- nvinfo : EIATTR_FRAME_SIZE
	.align		4
.L_5:
        /*0018*/ 	.byte	0x04, 0x11
        /*001a*/ 	.short	(.L_7 - .L_6)
	.align		4
.L_6:
        /*001c*/ 	.word	index@(triton_poi_fused__native_batch_norm_legit_no_training_52)
        /*0020*/ 	.word	0x00000000


	//----- nvinfo : EIATTR_MIN_STACK_SIZE
	.align		4
.L_7:
        /*0024*/ 	.byte	0x04, 0x12
        /*0026*/ 	.short	(.L_9 - .L_8)
	.align		4
.L_8:
        /*0028*/ 	.word	index@(triton_poi_fused__native_batch_norm_legit_no_training_52)
        /*002c*/ 	.word	0x00000000
.L_9:


//--------------------- .nv.info.triton_poi_fused__native_batch_norm_legit_no_training_52 --------------------------
	.section	.nv.info.triton_poi_fused__native_batch_norm_legit_no_training_52,"",@"SHT_CUDA_INFO"
	.sectionflags	@""
	.align	4


	//----- nvinfo : EIATTR_CUDA_API_VERSION
	.align		4
        /*0000*/ 	.byte	0x04, 0x37
        /*0002*/ 	.short	(.L_11 - .L_10)
.L_10:
        /*0004*/ 	.word	0x0000007c


	//----- nvinfo : EIATTR_KPARAM_INFO
	.align		4
.L_11:
        /*0008*/ 	.byte	0x04, 0x17
        /*000a*/ 	.short	(.L_13 - .L_12)
.L_12:
        /*000c*/ 	.word	0x00000000
        /*0010*/ 	.short	0x0006
        /*0012*/ 	.short	0x0030
        /*0014*/ 	.byte	0x00, 0xf0, 0x11, 0x00


	//----- nvinfo : EIATTR_KPARAM_INFO
	.align		4
.L_13:
        /*0018*/ 	.byte	0x04, 0x17
        /*001a*/ 	.short	(.L_15 - .L_14)
.L_14:
        /*001c*/ 	.word	0x00000000
        /*0020*/ 	.short	0x0005
        /*0022*/ 	.short	0x0028
        /*0024*/ 	.byte	0x00, 0xf4, 0x21, 0x00


	//----- nvinfo : EIATTR_KPARAM_INFO
	.align		4
.L_15:
        /*0028*/ 	.byte	0x04, 0x17
        /*002a*/ 	.short	(.L_17 - .L_16)
.L_16:
        /*002c*/ 	.word	0x00000000
        /*0030*/ 	.short	0x0004
        /*0032*/ 	.short	0x0020
        /*0034*/ 	.byte	0x00, 0xf4, 0x21, 0x00


	//----- nvinfo : EIATTR_KPARAM_INFO
	.align		4
.L_17:
        /*0038*/ 	.byte	0x04, 0x17
        /*003a*/ 	.short	(.L_19 - .L_18)
.L_18:
        /*003c*/ 	.word	0x00000000
        /*0040*/ 	.short	0x0003
        /*0042*/ 	.short	0x0018
        /*0044*/ 	.byte	0x00, 0xf4, 0x21, 0x00


	//----- nvinfo : EIATTR_KPARAM_INFO
	.align		4
.L_19:
        /*0048*/ 	.byte	0x04, 0x17
        /*004a*/ 	.short	(.L_21 - .L_20)
.L_20:
        /*004c*/ 	.word	0x00000000
        /*0050*/ 	.short	0x0002
        /*0052*/ 	.short	0x0010
        /*0054*/ 	.byte	0x00, 0xf4, 0x21, 0x00


	//----- nvinfo : EIATTR_KPARAM_INFO
	.align		4
.L_21:
        /*0058*/ 	.byte	0x04, 0x17
        /*005a*/ 	.short	(.L_23 - .L_22)
.L_22:
        /*005c*/ 	.word	0x00000000
        /*0060*/ 	.short	0x0001
        /*0062*/ 	.short	0x0008
        /*0064*/ 	.byte	0x00, 0xf4, 0x21, 0x00


	//----- nvinfo : EIATTR_KPARAM_INFO
	.align		4
.L_23:
        /*0068*/ 	.byte	0x04, 0x17
        /*006a*/ 	.short	(.L_25 - .L_24)
.L_24:
        /*006c*/ 	.word	0x00000000
        /*0070*/ 	.short	0x0000
        /*0072*/ 	.short	0x0000
        /*0074*/ 	.byte	0x00, 0xf4, 0x21, 0x00


	//----- nvinfo : EIATTR_SPARSE_MMA_MASK
	.align		4
.L_25:
        /*0078*/ 	.byte	0x03, 0x50
        /*007a*/ 	.short	0x0000


	//----- nvinfo : EIATTR_MAXREG_COUNT
	.align		4
        /*007c*/ 	.byte	0x03, 0x1b
        /*007e*/ 	.short	0x00ff


	//----- nvinfo : EIATTR_EXIT_INSTR_OFFSETS
	.align		4
        /*0080*/ 	.byte	0x04, 0x1c
        /*0082*/ 	.short	(.L_27 - .L_26)


	//   ....[0]....
.L_26:
        /*0084*/ 	.word	0x000002d0


	//   ....[1]....
        /*0088*/ 	.word	0x000002f0


	//----- nvinfo : EIATTR_REQNTID
	.align		4
.L_27:
        /*008c*/ 	.byte	0x04, 0x10
        /*008e*/ 	.short	(.L_29 - .L_28)
.L_28:
        /*0090*/ 	.word	0x00000080
        /*0094*/ 	.word	0x00000001
        /*0098*/ 	.word	0x00000001


	//----- nvinfo : EIATTR_CBANK_PARAM_SIZE
	.align		4
.L_29:
        /*009c*/ 	.byte	0x03, 0x19
        /*009e*/ 	.short	0x0034


	//----- nvinfo : EIATTR_PARAM_CBANK
	.align		4
        /*00a0*/ 	.byte	0x04, 0x0a
        /*00a2*/ 	.short	(.L_31 - .L_30)
	.align		4
.L_30:
        /*00a4*/ 	.word	index@(.nv.constant0.triton_poi_fused__native_batch_norm_legit_no_training_52)
        /*00a8*/ 	.short	0x0210
        /*00aa*/ 	.short	0x0034


	//----- nvinfo : EIATTR_SW_WAR
	.align		4
.L_31:
        /*00ac*/ 	.byte	0x04, 0x36
        /*00ae*/ 	.short	(.L_33 - .L_32)
.L_32:
        /*00b0*/ 	.word	0x00000008
.L_33:


//--------------------- .nv.callgraph             --------------------------
	.section	.nv.callgraph,"",@"SHT_CUDA_CALLGRAPH"
	.align	4
	.sectionentsize	8
	.align		4
        /*0000*/ 	.word	0x00000000
	.align		4
        /*0004*/ 	.word	0xffffffff
	.align		4
        /*0008*/ 	.word	0x00000000
	.align		4
        /*000c*/ 	.word	0xfffffffe
	.align		4
        /*0010*/ 	.word	0x00000000
	.align		4
        /*0014*/ 	.word	0xfffffffd
	.align		4
        /*0018*/ 	.word	0x00000000
	.align		4
        /*001c*/ 	.word	0xfffffffc


//--------------------- .nv.constant4             --------------------------
	.section	.nv.constant4,"a",@progbits
	.align	8
	.align		8
.nv.constant4:
        /*0000*/ 	.dword	_$_str
	.align		8
        /*0008*/ 	.dword	_$_str_$_2


//--------------------- .text.triton_poi_fused__native_batch_norm_legit_no_training_52 --------------------------
	.section	.text.triton_poi_fused__native_batch_norm_legit_no_training_52,"ax",@progbits
	.align	128
        .global         triton_poi_fused__native_batch_norm_legit_no_training_52
        .type           triton_poi_fused__native_batch_norm_legit_no_training_52,@function
        .size           triton_poi_fused__native_batch_norm_legit_no_training_52,(.L_x_1 - triton_poi_fused__native_batch_norm_legit_no_training_52)
        .other          triton_poi_fused__native_batch_norm_legit_no_training_52,@"STO_CUDA_ENTRY STV_DEFAULT"
triton_poi_fused__native_batch_norm_legit_no_training_52:
.text.triton_poi_fused__native_batch_norm_legit_no_training_52:
[----:B------:R-:W0:Y:S01]  /*0000*/  LDC R1, c[0x0][0x28] ;  /* 0x00000a00ff017b82 */ /* 0x000e220000000800 */
[----:B------:R-:W1:Y:S07]  /*0010*/  S2R R0, SR_TID.X ;  /* 0x0000000000007919 */ /* 0x000e6e0000002100 */
[----:B------:R-:W2:Y:S01]  /*0020*/  LDC.64 R8, c[0x0][0x220] ;  /* 0x00008800ff087b82 */ /* 0x000ea20000000a00 */
[----:B------:R-:W-:Y:S01]  /*0030*/  HFMA2.MMA R14, -RZ, RZ, 0, 0 ;  /* 0x00000000ff0e7435 */ /* 0x000fe200000001ff */
[----:B------:R-:W-:Y:S01]  /*0040*/  ULDC.64 UR4, c[0x0][0x208] ;  /* 0x0000820000047ab9 */ /* 0x000fe20000000a00 */
[----:B------:R-:W3:Y:S05]  /*0050*/  S2R R3, SR_CTAID.X ;  /* 0x0000000000037919 */ /* 0x000eea0000002500 */
[----:B------:R-:W4:Y:S08]  /*0060*/  LDC.64 R4, c[0x0][0x210] ;  /* 0x00008400ff047b82 */ /* 0x000f300000000a00 */
[----:B------:R-:W5:Y:S08]  /*0070*/  LDC.64 R6, c[0x0][0x218] ;  /* 0x00008600ff067b82 */ /* 0x000f700000000a00 */
[----:B------:R-:W5:Y:S01]  /*0080*/  LDC.64 R10, c[0x0][0x228] ;  /* 0x00008a00ff0a7b82 */ /* 0x000f620000000a00 */
[----:B-1----:R-:W-:-:S07]  /*0090*/  LOP3.LUT R0, R0, 0x7f, RZ, 0xc0, !PT ;  /* 0x0000007f00007812 */ /* 0x002fce00078ec0ff */
[----:B------:R-:W1:Y:S01]  /*00a0*/  LDC.64 R12, c[0x0][0x230] ;  /* 0x00008c00ff0c7b82 */ /* 0x000e620000000a00 */
[----:B---3--:R-:W-:-:S04]  /*00b0*/  LEA R0, R3, R0, 0x7 ;  /* 0x0000000003007211 */ /* 0x008fc800078e38ff */
[C---:B------:R-:W-:Y:S01]  /*00c0*/  ISETP.GE.AND P2, PT, R0.reuse, 0x2400, PT ;  /* 0x000024000000780c */ /* 0x040fe20003f46270 */
[----:B------:R-:W-:-:S05]  /*00d0*/  IMAD.HI R2, R0, 0x38e38e39, RZ ;  /* 0x38e38e3900027827 */ /* 0x000fca00078e02ff */
[----:B------:R-:W-:-:S04]  /*00e0*/  SHF.R.U32.HI R3, RZ, 0x1f, R2 ;  /* 0x0000001fff037819 */ /* 0x000fc80000011602 */
[----:B------:R-:W-:-:S05]  /*00f0*/  LEA.HI.SX32 R3, R2, R3, 0x19 ;  /* 0x0000000302037211 */ /* 0x000fca00078fcaff */
[----:B------:R-:W-:-:S04]  /*0100*/  IMAD R15, R3, -0x240, R0 ;  /* 0xfffffdc0030f7824 */ /* 0x000fc800078e0200 */
[----:B--2---:R-:W-:-:S05]  /*0110*/  IMAD.WIDE R8, R15, 0x4, R8 ;  /* 0x000000040f087825 */ /* 0x004fca00078e0208 */
[----:B------:R2:W3:Y:S01]  /*0120*/  @!P2 LDG.E.EL R14, desc[UR4][R8.64] ;  /* 0x00000004080ea981 */ /* 0x0004e2000c2e1900 */
[----:B------:R-:W-:Y:S01]  /*0130*/  CS2R R2, SRZ ;  /* 0x0000000000027805 */ /* 0x000fe2000001ff00 */
[----:B----4-:R-:W-:-:S04]  /*0140*/  IMAD.WIDE R4, R0, 0x4, R4 ;  /* 0x0000000400047825 */ /* 0x010fc800078e0204 */
[C---:B-----5:R-:W-:Y:S01]  /*0150*/  IMAD.WIDE R6, R15.reuse, 0x4, R6 ;  /* 0x000000040f067825 */ /* 0x060fe200078e0206 */
[----:B------:R4:W5:Y:S03]  /*0160*/  @!P2 LDG.E R2, desc[UR4][R4.64] ;  /* 0x000000040402a981 */ /* 0x000966000c1e1900 */
[C---:B0-2---:R-:W-:Y:S01]  /*0170*/  IMAD.WIDE R8, R15.reuse, 0x4, R10 ;  /* 0x000000040f087825 */ /* 0x045fe200078e020a */
[----:B------:R0:W5:Y:S03]  /*0180*/  @!P2 LDG.E.EL R3, desc[UR4][R6.64] ;  /* 0x000000040603a981 */ /* 0x000166000c2e1900 */
[----:B-1----:R-:W-:Y:S01]  /*0190*/  IMAD.WIDE R10, R15, 0x4, R12 ;  /* 0x000000040f0a7825 */ /* 0x002fe200078e020c */
[----:B------:R-:W-:Y:S01]  /*01a0*/  CS2R R12, SRZ ;  /* 0x00000000000c7805 */ /* 0x000fe2000001ff00 */
[----:B----4-:R-:W1:Y:S05]  /*01b0*/  LDC.64 R4, c[0x0][0x238] ;  /* 0x00008e00ff047b82 */ /* 0x010e6a0000000a00 */
[----:B------:R-:W2:Y:S04]  /*01c0*/  @!P2 LDG.E.EL R12, desc[UR4][R8.64] ;  /* 0x00000004080ca981 */ /* 0x000ea8000c2e1900 */
[----:B------:R-:W2:Y:S01]  /*01d0*/  @!P2 LDG.E.EL R13, desc[UR4][R10.64] ;  /* 0x000000040a0da981 */ /* 0x000ea2000c2e1900 */
[----:B0-----:R-:W-:Y:S01]  /*01e0*/  MOV R6, 0x3e800000 ;  /* 0x3e80000000067802 */ /* 0x001fe20000000f00 */
[----:B---3--:R-:W-:-:S04]  /*01f0*/  FADD R14, R14, 0.0010000000474974513054 ;  /* 0x3a83126f0e0e7421 */ /* 0x008fc80000000000 */
[----:B------:R-:W0:Y:S01]  /*0200*/  MUFU.SQRT R15, R14 ;  /* 0x0000000e000f7308 */ /* 0x000e220000002000 */
[----:B-----5:R-:W-:Y:S01]  /*0210*/  FADD R2, -R3, R2 ;  /* 0x0000000203027221 */ /* 0x020fe20000000100 */
[C---:B0-----:R-:W-:Y:S02]  /*0220*/  FSETP.GT.AND P0, PT, R15.reuse, 8.50705917302346158658e+37, PT ;  /* 0x7e8000000f00780b */ /* 0x041fe40003f04000 */
[----:B------:R-:W-:Y:S02]  /*0230*/  FSETP.GEU.AND P1, PT, R15, 1.175494350822287508e-38, PT ;  /* 0x008000000f00780b */ /* 0x000fe40003f2e000 */
[----:B------:R-:W-:-:S09]  /*0240*/  FSEL R6, R6, 1, P0 ;  /* 0x3f80000006067808 */ /* 0x000fd20000000000 */
[----:B------:R-:W-:Y:S02]  /*0250*/  @P0 FMUL R15, R15, 0.25 ;  /* 0x3e8000000f0f0820 */ /* 0x000fe40000400000 */
[----:B------:R-:W-:Y:S02]  /*0260*/  @!P1 FMUL R6, R6, 16777216 ;  /* 0x4b80000006069820 */ /* 0x000fe40000400000 */
[----:B------:R-:W-:-:S06]  /*0270*/  @!P1 FMUL R15, R15, 16777216 ;  /* 0x4b8000000f0f9820 */ /* 0x000fcc0000400000 */
[----:B------:R-:W0:Y:S02]  /*0280*/  MUFU.RCP R15, R15 ;  /* 0x0000000f000f7308 */ /* 0x000e240000001000 */
[----:B0-----:R-:W-:-:S04]  /*0290*/  FMUL R3, R15, R6 ;  /* 0x000000060f037220 */ /* 0x001fc80000400000 */
[----:B------:R-:W-:Y:S01]  /*02a0*/  FMUL R6, R2, R3 ;  /* 0x0000000302067220 */ /* 0x000fe20000400000 */
[----:B-1----:R-:W-:-:S04]  /*02b0*/  IMAD.WIDE R2, R0, 0x4, R4 ;  /* 0x0000000400027825 */ /* 0x002fc800078e0204 */
[----:B--2---:R-:W-:Y:S01]  /*02c0*/  FFMA R13, R6, R12, R13 ;  /* 0x0000000c060d7223 */ /* 0x004fe2000000000d */
[----:B------:R-:W-:Y:S06]  /*02d0*/  @P2 EXIT ;  /* 0x000000000000294d */ /* 0x000fec0003800000 */
[----:B------:R-:W-:Y:S01]  /*02e0*/  STG.E desc[UR4][R2.64], R13 ;  /* 0x0000000d02007986 */ /* 0x000fe2000c101904 */
[----:B------:R-:W-:Y:S05]  /*02f0*/  EXIT ;  /* 0x000000000000794d */ /* 0x000fea0003800000 */
.L_x_0:
[----:B------:R-:W-:-:S00]  /*0300*/  BRA `(.L_x_0) ;  /* 0xfffffffc00fc7947 */ /* 0x000fc0000383ffff */
[----:B------:R-:W-:-:S00]  /*0310*/  NOP ;  /* 0x0000000000007918 */ /* 0x000fc00000000000 */
        /* <DEDUP_REMOVED lines=14> */
.L_x_1:


//--------------------- .nv.global.init           --------------------------
	.section	.nv.global.init,"aw",@progbits
.nv.global.init:
	.type		_$_str,@object
	.size		_$_str,(_$_str_$_2 - _$_str)
_$_str:
        /*0000*/ 	.byte	0x5f, 0x5f, 0x43, 0x55, 0x44, 0x41, 0x5f, 0x46, 0x54, 0x5a, 0x00
	.type		_$_str_$_2,@object
	.size		_$_str_$_2,(.L_1 - _$_str_$_2)
_$_str_$_2:
        /*000b*/ 	.byte	0x5f, 0x5f, 0x43, 0x55, 0x44, 0x41, 0x5f, 0x50, 0x52, 0x45, 0x43, 0x5f, 0x53, 0x51, 0x52, 0x54
        /*001b*/ 	.byte	0x00
.L_1:


//--------------------- .nv.constant0.triton_poi_fused__native_batch_norm_legit_no_training_52 --------------------------
	.section	.nv.constant0.triton_poi_fused__native_batch_norm_legit_no_training_52,"a",@progbits
	.sectionflags	@""
	.align	4
.nv.constant0.triton_poi_fused__native_batch_norm_legit_no_training_52:
	.zero		580
